//
// Generated by NVIDIA NVVM Compiler
//
// Compiler Build ID: CL-36424714
// Cuda compilation tools, release 13.0, V13.0.88
// Based on NVVM 20.0.0
//

.version 9.0
.target sm_100
.address_size 64

	// .globl	loads_of_fun

.visible .entry loads_of_fun(
	.param .u64 .ptr .align 1 loads_of_fun_param_0,
	.param .u64 .ptr .align 1 loads_of_fun_param_1,
	.param .u64 .ptr .align 1 loads_of_fun_param_2
)
{
	.reg .b32 	%r<5>;
	.reg .b32 	%f<45>;
	.reg .b64 	%rd<27>;

	ld.param.u64 	%rd22, [loads_of_fun_param_0];
	ld.param.u64 	%rd23, [loads_of_fun_param_1];
	mov.u32 	%r1, %ctaid.x;
	mov.u32 	%r2, %ntid.x;
	mov.u32 	%r3, %tid.x;
	mad.lo.s32 	%r4, %r1, %r2, %r3;
	mul.wide.s32 	%rd24, %r4, 4;
	add.s64 	%rd1, %rd23, %rd24;
	// begin inline asm
	ld.global.b32 %f1, [%rd1];
	// end inline asm
	add.s64 	%rd2, %rd1, 4;
	// begin inline asm
	ld.global.ca.b32 %f2, [%rd2];
	// end inline asm
	add.s64 	%rd3, %rd1, 8;
	// begin inline asm
	ld.global.cg.b32 %f3, [%rd3];
	// end inline asm
	add.s64 	%rd4, %rd1, 12;
	// begin inline asm
	ld.global.cs.b32 %f4, [%rd4];
	// end inline asm
	add.s64 	%rd5, %rd1, 16;
	// begin inline asm
	ld.global.lu.b32 %f5, [%rd5];
	// end inline asm
	add.s64 	%rd6, %rd1, 20;
	// begin inline asm
	ld.global.cv.b32 %f6, [%rd6];
	// end inline asm
	add.s64 	%rd7, %rd1, 24;
	// begin inline asm
	ld.global.L2::64B.b32 %f7, [%rd7];
	// end inline asm
	add.s64 	%rd8, %rd1, 28;
	// begin inline asm
	ld.global.L2::128B.b32 %f8, [%rd8];
	// end inline asm
	add.s64 	%rd9, %rd1, 32;
	// begin inline asm
	ld.global.L2::256B.b32 %f9, [%rd9];
	// end inline asm
	add.s64 	%rd10, %rd1, 36;
	// begin inline asm
	ld.weak.global.L1::evict_normal.b32 %f10, [%rd10];
	// end inline asm
	add.s64 	%rd11, %rd1, 40;
	// begin inline asm
	ld.weak.global.L1::evict_unchanged.b32 %f11, [%rd11];
	// end inline asm
	add.s64 	%rd12, %rd1, 44;
	// begin inline asm
	ld.weak.global.L1::evict_first.b32 %f12, [%rd12];
	// end inline asm
	add.s64 	%rd13, %rd1, 48;
	// begin inline asm
	ld.weak.global.L1::evict_last.b32 %f13, [%rd13];
	// end inline asm
	add.s64 	%rd14, %rd1, 52;
	// begin inline asm
	ld.weak.global.L1::no_allocate.b32 %f14, [%rd14];
	// end inline asm
	add.s64 	%rd15, %rd1, 56;
	// begin inline asm
	ld.relaxed.cta.global.b32 %f15, [%rd15];
	// end inline asm
	add.s64 	%rd16, %rd1, 60;
	// begin inline asm
	ld.acquire.cta.global.b32 %f16, [%rd16];
	// end inline asm
	add.s64 	%rd17, %rd1, 64;
	// begin inline asm
	ld.mmio.relaxed.sys.global.b32 %f17, [%rd17];
	// end inline asm
	add.s64 	%rd18, %rd1, 68;
	// begin inline asm
	ld.global.nc.b32    %f18, [%rd18];
	// end inline asm
	add.s64 	%rd19, %rd1, 72;
	// begin inline asm
	ld.global.ca.nc.b32 %f19, [%rd19];
	// end inline asm
	add.s64 	%rd20, %rd1, 76;
	// begin inline asm
	ld.global.cg.nc.b32 %f20, [%rd20];
	// end inline asm
	add.s64 	%rd21, %rd1, 80;
	// begin inline asm
	ld.global.cs.nc.b32 %f21, [%rd21];
	// end inline asm
	add.f32 	%f22, %f1, 0f00000000;
	add.f32 	%f23, %f22, %f2;
	add.f32 	%f24, %f23, %f3;
	add.f32 	%f25, %f24, %f4;
	add.f32 	%f26, %f25, %f5;
	add.f32 	%f27, %f26, %f6;
	add.f32 	%f28, %f27, %f7;
	add.f32 	%f29, %f28, %f8;
	add.f32 	%f30, %f29, %f9;
	add.f32 	%f31, %f30, %f10;
	add.f32 	%f32, %f31, %f11;
	add.f32 	%f33, %f32, %f12;
	add.f32 	%f34, %f33, %f13;
	add.f32 	%f35, %f34, %f14;
	add.f32 	%f36, %f35, %f15;
	add.f32 	%f37, %f36, %f16;
	add.f32 	%f38, %f37, %f17;
	add.f32 	%f39, %f38, %f18;
	add.f32 	%f40, %f39, %f19;
	add.f32 	%f41, %f40, %f20;
	add.f32 	%f42, %f41, %f21;
	add.f32 	%f43, %f42, 0f00000000;
	add.f32 	%f44, %f43, 0f00000000;
	cvta.to.global.u64 	%rd25, %rd22;
	add.s64 	%rd26, %rd25, %rd24;
	st.global.f32 	[%rd26], %f44;
	ret;

}


// ===== COMPILED SASS (sm_100) =====

	.target	sm_100

	.elftype	@"ET_EXEC"


//--------------------- .note.nv.tkinfo           --------------------------
	.section	.note.nv.tkinfo,"",@"SHT_NOTE"
	.sectionflags	@"SHF_NOTE_NV_TKINFO"
	.tkinfo
        /*0018*/ 	.word	0x00000002
        /*0030*/ 	.string	""
        /*0030*/ 	.string	"ptxas"
        /*0030*/ 	.string	"Cuda compilation tools, release 13.0, V13.0.88"
        /*0030*/ 	.string	"Build cuda_13.0.r13.0/compiler.36424714_0"
        /*0030*/ 	.string	"-arch sm_100 -m 64 "



//--------------------- .note.nv.cuinfo           --------------------------
	.section	.note.nv.cuinfo,"",@"SHT_NOTE"
	.sectionflags	@"SHF_NOTE_NV_CUINFO"
        /*0018*/ 	.short	0x0002
        /*001a*/ 	.short	0x0064
        /*001c*/ 	.short	0x0082
	.zero		2


//--------------------- .nv.info                  --------------------------
	.section	.nv.info,"",@"SHT_CUDA_INFO"
	.align	4


	//----- nvinfo : EIATTR_REGCOUNT
	.align		4
        /*0000*/ 	.byte	0x04, 0x2f
        /*0002*/ 	.short	(.L_1 - .L_0)
	.align		4
.L_0:
        /*0004*/ 	.word	index@(loads_of_fun)
        /*0008*/ 	.word	0x0000001b


	//----- nvinfo : EIATTR_FRAME_SIZE
	.align		4
.L_1:
        /*000c*/ 	.byte	0x04, 0x11
        /*000e*/ 	.short	(.L_3 - .L_2)
	.align		4
.L_2:
        /*0010*/ 	.word	index@(loads_of_fun)
        /*0014*/ 	.word	0x00000000


	//----- nvinfo : EIATTR_MIN_STACK_SIZE
	.align		4
.L_3:
        /*0018*/ 	.byte	0x04, 0x12
        /*001a*/ 	.short	(.L_5 - .L_4)
	.align		4
.L_4:
        /*001c*/ 	.word	index@(loads_of_fun)
        /*0020*/ 	.word	0x00000000
.L_5:


//--------------------- .nv.compat                --------------------------
	.section	.nv.compat,"",@"SHT_CUDA_COMPAT_INFO"
	.align	4
        /*0000*/ 	.byte	0x02, 0x09, 0x00, 0x00, 0x02, 0x02, 0x01, 0x00, 0x02, 0x05, 0x05, 0x00, 0x03, 0x07, 0x01, 0x01
        /*0010*/ 	.byte	0x02, 0x03, 0x00, 0x00, 0x02, 0x06, 0x01, 0x00, 0x04, 0x0b, 0x08, 0x00, 0x09, 0x00, 0x00, 0x00
        /*0020*/ 	.byte	0x00, 0x00, 0x00, 0x00


//--------------------- .nv.info.loads_of_fun     --------------------------
	.section	.nv.info.loads_of_fun,"",@"SHT_CUDA_INFO"
	.sectionflags	@""
	.align	4


	//----- nvinfo : EIATTR_CUDA_API_VERSION
	.align		4
        /*0000*/ 	.byte	0x04, 0x37
        /*0002*/ 	.short	(.L_7 - .L_6)
.L_6:
        /*0004*/ 	.word	0x00000082


	//----- nvinfo : EIATTR_KPARAM_INFO
	.align		4
.L_7:
        /*0008*/ 	.byte	0x04, 0x17
        /*000a*/ 	.short	(.L_9 - .L_8)
.L_8:
        /*000c*/ 	.word	0x00000000
        /*0010*/ 	.short	0x0002
        /*0012*/ 	.short	0x0010
        /*0014*/ 	.byte	0x00, 0xf5, 0x21, 0x00


	//----- nvinfo : EIATTR_KPARAM_INFO
	.align		4
.L_9:
        /*0018*/ 	.byte	0x04, 0x17
        /*001a*/ 	.short	(.L_11 - .L_10)
.L_10:
        /*001c*/ 	.word	0x00000000
        /*0020*/ 	.short	0x0001
        /*0022*/ 	.short	0x0008
        /*0024*/ 	.byte	0x00, 0xf5, 0x21, 0x00


	//----- nvinfo : EIATTR_KPARAM_INFO
	.align		4
.L_11:
        /*0028*/ 	.byte	0x04, 0x17
        /*002a*/ 	.short	(.L_13 - .L_12)
.L_12:
        /*002c*/ 	.word	0x00000000
        /*0030*/ 	.short	0x0000
        /*0032*/ 	.short	0x0000
        /*0034*/ 	.byte	0x00, 0xf5, 0x21, 0x00


	//----- nvinfo : EIATTR_SPARSE_MMA_MASK
	.align		4
.L_13:
        /*0038*/ 	.byte	0x03, 0x50
        /*003a*/ 	.short	0x0000


	//----- nvinfo : EIATTR_MAXREG_COUNT
	.align		4
        /*003c*/ 	.byte	0x03, 0x1b
        /*003e*/ 	.short	0x00ff


	//----- nvinfo : EIATTR_MERCURY_ISA_VERSION
	.align		4
        /*0040*/ 	.byte	0x03, 0x5f
        /*0042*/ 	.short	0x0101


	//----- nvinfo : EIATTR_VRC_CTA_INIT_COUNT
	.align		4
        /*0044*/ 	.byte	0x02, 0x4a
	.zero		1
	.zero		1


	//----- nvinfo : EIATTR_EXIT_INSTR_OFFSETS
	.align		4
        /*0048*/ 	.byte	0x04, 0x1c
        /*004a*/ 	.short	(.L_15 - .L_14)


	//   ....[0]....
.L_14:
        /*004c*/ 	.word	0x00000380


	//----- nvinfo : EIATTR_CBANK_PARAM_SIZE
	.align		4
.L_15:
        /*0050*/ 	.byte	0x03, 0x19
        /*0052*/ 	.short	0x0018


	//----- nvinfo : EIATTR_PARAM_CBANK
	.align		4
        /*0054*/ 	.byte	0x04, 0x0a
        /*0056*/ 	.short	(.L_17 - .L_16)
	.align		4
.L_16:
        /*0058*/ 	.word	index@(.nv.constant0.loads_of_fun)
        /*005c*/ 	.short	0x0380
        /*005e*/ 	.short	0x0018


	//----- nvinfo : EIATTR_SW_WAR
	.align		4
.L_17:
        /*0060*/ 	.byte	0x04, 0x36
        /*0062*/ 	.short	(.L_19 - .L_18)
.L_18:
        /*0064*/ 	.word	0x00000008
.L_19:


//--------------------- .nv.callgraph             --------------------------
	.section	.nv.callgraph,"",@"SHT_CUDA_CALLGRAPH"
	.align	4
	.sectionentsize	8
	.align		4
        /*0000*/ 	.word	0x00000000
	.align		4
        /*0004*/ 	.word	0xffffffff
	.align		4
        /*0008*/ 	.word	0x00000000
	.align		4
        /*000c*/ 	.word	0xfffffffe
	.align		4
        /*0010*/ 	.word	0x00000000
	.align		4
        /*0014*/ 	.word	0xfffffffd
	.align		4
        /*0018*/ 	.word	0x00000000
	.align		4
        /*001c*/ 	.word	0xfffffffc


//--------------------- .text.loads_of_fun        --------------------------
	.section	.text.loads_of_fun,"ax",@progbits
	.align	128
        .global         loads_of_fun
        .type           loads_of_fun,@function
        .size           loads_of_fun,(.L_x_1 - loads_of_fun)
        .other          loads_of_fun,@"STO_CUDA_ENTRY STV_DEFAULT"
loads_of_fun:
.text.loads_of_fun:
[----:B------:R-:W-:Y:S01]  /*0000*/  LDC R1, c[0x0][0x37c] ;  /* 0x0000df00ff017b82 */ /* 0x000fe20000000800 */
[----:B------:R-:W0:Y:S07]  /*0010*/  S2R R5, SR_TID.X ;  /* 0x0000000000057919 */ /* 0x000e2e0000002100 */
[----:B------:R-:W0:Y:S01]  /*0020*/  S2UR UR6, SR_CTAID.X ;  /* 0x00000000000679c3 */ /* 0x000e220000002500 */
[----:B------:R-:W1:Y:S07]  /*0030*/  LDCU.64 UR4, c[0x0][0x358] ;  /* 0x00006b00ff0477ac */ /* 0x000e6e0008000a00 */
[----:B------:R-:W0:Y:S08]  /*0040*/  LDC R0, c[0x0][0x360] ;  /* 0x0000d800ff007b82 */ /* 0x000e300000000800 */
[----:B------:R-:W2:Y:S01]  /*0050*/  LDC.64 R2, c[0x0][0x388] ;  /* 0x0000e200ff027b82 */ /* 0x000ea20000000a00 */
[----:B0-----:R-:W-:-:S04]  /*0060*/  IMAD R0, R0, UR6, R5 ;  /* 0x0000000600007c24 */ /* 0x001fc8000f8e0205 */
[----:B--2---:R-:W-:-:S05]  /*0070*/  IMAD.WIDE R2, R0, 0x4, R2 ;  /* 0x0000000400027825 */ /* 0x004fca00078e0202 */
[----:B-1----:R-:W2:Y:S04]  /*0080*/  LDG.E R19, desc[UR4][R2.64] ;  /* 0x0000000402137981 */ /* 0x002ea8000c1e1900 */
[----:B------:R-:W3:Y:S04]  /*0090*/  LDG.E.STRONG.SM R20, desc[UR4][R2.64+0x4] ;  /* 0x0000040402147981 */ /* 0x000ee8000c1eb900 */
[----:B------:R-:W4:Y:S04]  /*00a0*/  LDG.E.STRONG.GPU R21, desc[UR4][R2.64+0x8] ;  /* 0x0000080402157981 */ /* 0x000f28000c1ef900 */
[----:B------:R-:W5:Y:S04]  /*00b0*/  LDG.E.EF R22, desc[UR4][R2.64+0xc] ;  /* 0x00000c0402167981 */ /* 0x000f68000c0e1900 */
[----:B------:R-:W5:Y:S04]  /*00c0*/  LDG.E.LU R23, desc[UR4][R2.64+0x10] ;  /* 0x0000100402177981 */ /* 0x000f68000c3e1900 */
[----:B------:R-:W5:Y:S04]  /*00d0*/  LDG.E.STRONG.SYS R24, desc[UR4][R2.64+0x14] ;  /* 0x0000140402187981 */ /* 0x000f68000c1f5900 */
[----:B------:R-:W5:Y:S04]  /*00e0*/  LDG.E.LTC64B R18, desc[UR4][R2.64+0x18] ;  /* 0x0000180402127981 */ /* 0x000f68000c1e1910 */
[----:B------:R-:W5:Y:S04]  /*00f0*/  LDG.E.LTC128B R17, desc[UR4][R2.64+0x1c] ;  /* 0x00001c0402117981 */ /* 0x000f68000c1e1920 */
[----:B------:R-:W5:Y:S04]  /*0100*/  LDG.E.LTC256B R16, desc[UR4][R2.64+0x20] ;  /* 0x0000200402107981 */ /* 0x000f68000c1e1930 */
[----:B------:R-:W5:Y:S04]  /*0110*/  LDG.E R15, desc[UR4][R2.64+0x24] ;  /* 0x00002404020f7981 */ /* 0x000f68000c1e1900 */
[----:B------:R-:W5:Y:S04]  /*0120*/  LDG.E.EU R14, desc[UR4][R2.64+0x28] ;  /* 0x00002804020e7981 */ /* 0x000f68000c4e1900 */
[----:B------:R-:W5:Y:S04]  /*0130*/  LDG.E.EF R13, desc[UR4][R2.64+0x2c] ;  /* 0x00002c04020d7981 */ /* 0x000f68000c0e1900 */
[----:B------:R-:W5:Y:S04]  /*0140*/  LDG.E.EL R12, desc[UR4][R2.64+0x30] ;  /* 0x00003004020c7981 */ /* 0x000f68000c2e1900 */
[----:B------:R-:W5:Y:S04]  /*0150*/  LDG.E.NA R11, desc[UR4][R2.64+0x34] ;  /* 0x00003404020b7981 */ /* 0x000f68000c5e1900 */
[----:B------:R-:W5:Y:S04]  /*0160*/  LDG.E.STRONG.SM R10, desc[UR4][R2.64+0x38] ;  /* 0x00003804020a7981 */ /* 0x000f68000c1eb900 */
[----:B------:R-:W2:Y:S02]  /*0170*/  LDG.E.STRONG.SM R9, desc[UR4][R2.64+0x3c] ;  /* 0x00003c0402097981 */ /* 0x000ea4000c1eb900 */
[----:B--2---:R-:W-:-:S02]  /*0180*/  NOP ;  /* 0x0000000000007918 */ /* 0x004fc40000000000 */
[----:B------:R-:W2:Y:S04]  /*0190*/  LDG.E.MMIO.SYS R4, [R2+0x40] ;  /* 0x0000400002047381 */ /* 0x000ea800001f8900 */
[----:B------:R-:W2:Y:S04]  /*01a0*/  LDG.E.CONSTANT R7, desc[UR4][R2.64+0x44] ;  /* 0x0000440402077981 */ /* 0x000ea8000c1e9900 */
[----:B------:R-:W2:Y:S04]  /*01b0*/  LDG.E.CONSTANT R6, desc[UR4][R2.64+0x48] ;  /* 0x0000480402067981 */ /* 0x000ea8000c1e9900 */
[----:B------:R-:W2:Y:S04]  /*01c0*/  LDG.E.CONSTANT R5, desc[UR4][R2.64+0x4c] ;  /* 0x00004c0402057981 */ /* 0x000ea8000c1e9900 */
[----:B------:R0:W2:Y:S02]  /*01d0*/  LDG.E.EF.CONSTANT R8, desc[UR4][R2.64+0x50] ;  /* 0x0000500402087981 */ /* 0x0000a4000c0e9900 */
[----:B0-----:R-:W0:Y:S02]  /*01e0*/  LDC.64 R2, c[0x0][0x380] ;  /* 0x0000e000ff027b82 */ /* 0x001e240000000a00 */
[----:B0-----:R-:W-:-:S04]  /*01f0*/  IMAD.WIDE R2, R0, 0x4, R2 ;  /* 0x0000000400027825 */ /* 0x001fc800078e0202 */
[----:B------:R-:W-:-:S04]  /*0200*/  FADD R19, RZ, R19 ;  /* 0x00000013ff137221 */ /* 0x000fc80000000000 */
[----:B---3--:R-:W-:-:S04]  /*0210*/  FADD R20, R20, R19 ;  /* 0x0000001314147221 */ /* 0x008fc80000000000 */
[----:B----4-:R-:W-:-:S04]  /*0220*/  FADD R21, R21, R20 ;  /* 0x0000001415157221 */ /* 0x010fc80000000000 */
[----:B-----5:R-:W-:-:S04]  /*0230*/  FADD R22, R22, R21 ;  /* 0x0000001516167221 */ /* 0x020fc80000000000 */
[----:B------:R-:W-:-:S04]  /*0240*/  FADD R23, R23, R22 ;  /* 0x0000001617177221 */ /* 0x000fc80000000000 */
        /* <DEDUP_REMOVED lines=11> */
[----:B--2---:R-:W-:-:S04]  /*0300*/  FADD R4, R4, R9 ;  /* 0x0000000904047221 */ /* 0x004fc80000000000 */
[----:B------:R-:W-:-:S04]  /*0310*/  FADD R7, R7, R4 ;  /* 0x0000000407077221 */ /* 0x000fc80000000000 */
[----:B------:R-:W-:-:S04]  /*0320*/  FADD R6, R6, R7 ;  /* 0x0000000706067221 */ /* 0x000fc80000000000 */
[----:B------:R-:W-:-:S04]  /*0330*/  FADD R5, R5, R6 ;  /* 0x0000000605057221 */ /* 0x000fc80000000000 */
[----:B------:R-:W-:-:S04]  /*0340*/  FADD R5, R8, R5 ;  /* 0x0000000508057221 */ /* 0x000fc80000000000 */
[----:B------:R-:W-:-:S04]  /*0350*/  FADD R5, RZ, R5 ;  /* 0x00000005ff057221 */ /* 0x000fc80000000000 */
[----:B------:R-:W-:-:S05]  /*0360*/  FADD R5, RZ, R5 ;  /* 0x00000005ff057221 */ /* 0x000fca0000000000 */
[----:B------:R-:W-:Y:S01]  /*0370*/  STG.E desc[UR4][R2.64], R5 ;  /* 0x0000000502007986 */ /* 0x000fe2000c101904 */
[----:B------:R-:W-:Y:S05]  /*0380*/  EXIT ;  /* 0x000000000000794d */ /* 0x000fea0003800000 */
.L_x_0:
[----:B------:R-:W-:-:S00]  /*0390*/  BRA `(.L_x_0) ;  /* 0xfffffffc00fc7947 */ /* 0x000fc0000383ffff */
[----:B------:R-:W-:-:S00]  /*03a0*/  NOP ;  /* 0x0000000000007918 */ /* 0x000fc00000000000 */
        /* <DEDUP_REMOVED lines=13> */
.L_x_1:


//--------------------- .nv.shared.reserved.0     --------------------------
	.section	.nv.shared.reserved.0,"aw",@nobits
	.weak		__nv_reservedSMEM_offset_0_alias
	.size		__nv_reservedSMEM_offset_0_alias, 0, 64
	.other		__nv_reservedSMEM_offset_0_alias,@"STO_CUDA_RESERVED_SHARED STV_DEFAULT"
__nv_reservedSMEM_offset_0_alias:
	.zero		0
	.zero		64


//--------------------- .nv.constant0.loads_of_fun --------------------------
	.section	.nv.constant0.loads_of_fun,"a",@progbits
	.sectionflags	@""
	.align	4
.nv.constant0.loads_of_fun:
	.zero		920


//--------------------- SYMBOLS --------------------------

	.type		.nv.reservedSmem.offset0,@object
	.size		.nv.reservedSmem.offset0,0x4
